//
// Generated by NVIDIA NVVM Compiler
//
// Compiler Build ID: CL-36424714
// Cuda compilation tools, release 13.0, V13.0.88
// Based on NVVM 20.0.0
//

.version 9.0
.target sm_100
.address_size 64

	// .globl	_Z3W4WPiS_
.extern .func  (.param .b32 func_retval0) vprintf
(
	.param .b64 vprintf_param_0,
	.param .b64 vprintf_param_1
)
;
.global .align 1 .b8 $str[20] = {37, 100, 44, 32, 37, 99, 44, 32, 37, 99, 44, 32, 37, 99, 44, 32, 37, 100, 10};

.visible .entry _Z3W4WPiS_(
	.param .u64 .ptr .align 1 _Z3W4WPiS__param_0,
	.param .u64 .ptr .align 1 _Z3W4WPiS__param_1
)
{
	.local .align 8 .b8 	__local_depot0[24];
	.reg .b64 	%SP;
	.reg .b64 	%SPL;
	.reg .b16 	%rs<7>;
	.reg .b32 	%r<25>;
	.reg .b64 	%rd<9>;

	mov.u64 	%SPL, __local_depot0;
	cvta.local.u64 	%SP, %SPL;
	ld.param.u64 	%rd1, [_Z3W4WPiS__param_0];
	cvta.to.global.u64 	%rd2, %rd1;
	add.u64 	%rd3, %SP, 0;
	add.u64 	%rd4, %SPL, 0;
	mov.u32 	%r1, %ctaid.x;
	mul.wide.u32 	%rd5, %r1, 4;
	add.s64 	%rd6, %rd2, %rd5;
	ld.global.u32 	%r2, [%rd6];
	mul.hi.s32 	%r3, %r2, 1374389535;
	shr.u32 	%r4, %r3, 31;
	shr.s32 	%r5, %r3, 5;
	add.s32 	%r6, %r5, %r4;
	mul.lo.s32 	%r7, %r6, 100;
	sub.s32 	%r8, %r2, %r7;
	cvt.u16.u32 	%rs1, %r8;
	mul.lo.s16 	%rs2, %rs1, 103;
	shr.u16 	%rs3, %rs2, 15;
	shr.s16 	%rs4, %rs2, 10;
	add.s16 	%rs5, %rs4, %rs3;
	add.s16 	%rs6, %rs5, 48;
	cvt.u32.u16 	%r9, %rs6;
	and.b32  	%r10, %r9, 255;
	mul.hi.s32 	%r11, %r2, 1717986919;
	shr.u32 	%r12, %r11, 31;
	shr.s32 	%r13, %r11, 2;
	add.s32 	%r14, %r13, %r12;
	mul.lo.s32 	%r15, %r14, 10;
	sub.s32 	%r16, %r2, %r15;
	add.s32 	%r17, %r16, 48;
	cvt.s32.s16 	%r18, %rs5;
	add.s32 	%r19, %r16, %r6;
	add.s32 	%r20, %r19, %r18;
	add.s32 	%r21, %r6, 48;
	cvt.s32.s8 	%r22, %r21;
	st.local.v2.u32 	[%rd4], {%r2, %r22};
	st.local.v2.u32 	[%rd4+8], {%r10, %r17};
	st.local.u32 	[%rd4+16], %r20;
	mov.u64 	%rd7, $str;
	cvta.global.u64 	%rd8, %rd7;
	{ // callseq 0, 0
	.param .b64 param0;
	st.param.b64 	[param0], %rd8;
	.param .b64 param1;
	st.param.b64 	[param1], %rd3;
	.param .b32 retval0;
	call.uni (retval0), 
	vprintf, 
	(
	param0, 
	param1
	);
	ld.param.b32 	%r23, [retval0];
	} // callseq 0
	ret;

}


// ===== COMPILED SASS (sm_100) =====

	.target	sm_100

	.elftype	@"ET_EXEC"


//--------------------- .note.nv.tkinfo           --------------------------
	.section	.note.nv.tkinfo,"",@"SHT_NOTE"
	.sectionflags	@"SHF_NOTE_NV_TKINFO"
	.tkinfo
        /*0018*/ 	.word	0x00000002
        /*0030*/ 	.string	""
        /*0030*/ 	.string	"ptxas"
        /*0030*/ 	.string	"Cuda compilation tools, release 13.0, V13.0.88"
        /*0030*/ 	.string	"Build cuda_13.0.r13.0/compiler.36424714_0"
        /*0030*/ 	.string	"-arch sm_100 -m 64 "



//--------------------- .note.nv.cuinfo           --------------------------
	.section	.note.nv.cuinfo,"",@"SHT_NOTE"
	.sectionflags	@"SHF_NOTE_NV_CUINFO"
        /*0018*/ 	.short	0x0002
        /*001a*/ 	.short	0x0064
        /*001c*/ 	.short	0x0082
	.zero		2


//--------------------- .nv.info                  --------------------------
	.section	.nv.info,"",@"SHT_CUDA_INFO"
	.align	4


	//----- nvinfo : EIATTR_REGCOUNT
	.align		4
        /*0000*/ 	.byte	0x04, 0x2f
        /*0002*/ 	.short	(.L_2 - .L_1)
	.align		4
.L_1:
        /*0004*/ 	.word	index@(_Z3W4WPiS_)
        /*0008*/ 	.word	0x00000018


	//----- nvinfo : EIATTR_FRAME_SIZE
	.align		4
.L_2:
        /*000c*/ 	.byte	0x04, 0x11
        /*000e*/ 	.short	(.L_4 - .L_3)
	.align		4
.L_3:
        /*0010*/ 	.word	index@(_Z3W4WPiS_)
        /*0014*/ 	.word	0x00000018


	//----- nvinfo : EIATTR_MIN_STACK_SIZE
	.align		4
.L_4:
        /*0018*/ 	.byte	0x04, 0x12
        /*001a*/ 	.short	(.L_6 - .L_5)
	.align		4
.L_5:
        /*001c*/ 	.word	index@(_Z3W4WPiS_)
        /*0020*/ 	.word	0x00000018
.L_6:


//--------------------- .nv.compat                --------------------------
	.section	.nv.compat,"",@"SHT_CUDA_COMPAT_INFO"
	.align	4
        /*0000*/ 	.byte	0x02, 0x09, 0x00, 0x00, 0x02, 0x02, 0x01, 0x00, 0x02, 0x05, 0x05, 0x00, 0x03, 0x07, 0x01, 0x01
        /*0010*/ 	.byte	0x02, 0x03, 0x00, 0x00, 0x02, 0x06, 0x01, 0x00, 0x04, 0x0b, 0x08, 0x00, 0x09, 0x00, 0x00, 0x00
        /*0020*/ 	.byte	0x00, 0x00, 0x00, 0x00


//--------------------- .nv.info._Z3W4WPiS_       --------------------------
	.section	.nv.info._Z3W4WPiS_,"",@"SHT_CUDA_INFO"
	.sectionflags	@""
	.align	4


	//----- nvinfo : EIATTR_CUDA_API_VERSION
	.align		4
        /*0000*/ 	.byte	0x04, 0x37
        /*0002*/ 	.short	(.L_8 - .L_7)
.L_7:
        /*0004*/ 	.word	0x00000082


	//----- nvinfo : EIATTR_KPARAM_INFO
	.align		4
.L_8:
        /*0008*/ 	.byte	0x04, 0x17
        /*000a*/ 	.short	(.L_10 - .L_9)
.L_9:
        /*000c*/ 	.word	0x00000000
        /*0010*/ 	.short	0x0001
        /*0012*/ 	.short	0x0008
        /*0014*/ 	.byte	0x00, 0xf5, 0x21, 0x00


	//----- nvinfo : EIATTR_KPARAM_INFO
	.align		4
.L_10:
        /*0018*/ 	.byte	0x04, 0x17
        /*001a*/ 	.short	(.L_12 - .L_11)
.L_11:
        /*001c*/ 	.word	0x00000000
        /*0020*/ 	.short	0x0000
        /*0022*/ 	.short	0x0000
        /*0024*/ 	.byte	0x00, 0xf5, 0x21, 0x00


	//----- nvinfo : EIATTR_SPARSE_MMA_MASK
	.align		4
.L_12:
        /*0028*/ 	.byte	0x03, 0x50
        /*002a*/ 	.short	0x0000


	//----- nvinfo : EIATTR_MAXREG_COUNT
	.align		4
        /*002c*/ 	.byte	0x03, 0x1b
        /*002e*/ 	.short	0x00ff


	//----- nvinfo : EIATTR_EXTERNS
	.align		4
        /*0030*/ 	.byte	0x04, 0x0f
        /*0032*/ 	.short	(.L_14 - .L_13)


	//   ....[0]....
	.align		4
.L_13:
        /*0034*/ 	.word	index@(vprintf)


	//----- nvinfo : EIATTR_MERCURY_ISA_VERSION
	.align		4
.L_14:
        /*0038*/ 	.byte	0x03, 0x5f
        /*003a*/ 	.short	0x0101


	//----- nvinfo : EIATTR_VRC_CTA_INIT_COUNT
	.align		4
        /*003c*/ 	.byte	0x02, 0x4a
	.zero		1
	.zero		1


	//----- nvinfo : EIATTR_SYSCALL_OFFSETS
	.align		4
        /*0040*/ 	.byte	0x04, 0x46
        /*0042*/ 	.short	(.L_16 - .L_15)


	//   ....[0]....
.L_15:
        /*0044*/ 	.word	0x000002b0


	//----- nvinfo : EIATTR_EXIT_INSTR_OFFSETS
	.align		4
.L_16:
        /*0048*/ 	.byte	0x04, 0x1c
        /*004a*/ 	.short	(.L_18 - .L_17)


	//   ....[0]....
.L_17:
        /*004c*/ 	.word	0x000002c0


	//----- nvinfo : EIATTR_CBANK_PARAM_SIZE
	.align		4
.L_18:
        /*0050*/ 	.byte	0x03, 0x19
        /*0052*/ 	.short	0x0010


	//----- nvinfo : EIATTR_PARAM_CBANK
	.align		4
        /*0054*/ 	.byte	0x04, 0x0a
        /*0056*/ 	.short	(.L_20 - .L_19)
	.align		4
.L_19:
        /*0058*/ 	.word	index@(.nv.constant0._Z3W4WPiS_)
        /*005c*/ 	.short	0x0380
        /*005e*/ 	.short	0x0010


	//----- nvinfo : EIATTR_SW_WAR
	.align		4
.L_20:
        /*0060*/ 	.byte	0x04, 0x36
        /*0062*/ 	.short	(.L_22 - .L_21)
.L_21:
        /*0064*/ 	.word	0x00000008
.L_22:


//--------------------- .nv.callgraph             --------------------------
	.section	.nv.callgraph,"",@"SHT_CUDA_CALLGRAPH"
	.align	4
	.sectionentsize	8
	.align		4
        /*0000*/ 	.word	0x00000000
	.align		4
        /*0004*/ 	.word	0xffffffff
	.align		4
        /*0008*/ 	.word	index@(_Z3W4WPiS_)
	.align		4
        /*000c*/ 	.word	index@(vprintf)
	.align		4
        /*0010*/ 	.word	0x00000000
	.align		4
        /*0014*/ 	.word	0xfffffffe
	.align		4
        /*0018*/ 	.word	0x00000000
	.align		4
        /*001c*/ 	.word	0xfffffffd
	.align		4
        /*0020*/ 	.word	0x00000000
	.align		4
        /*0024*/ 	.word	0xfffffffc


//--------------------- .nv.constant4             --------------------------
	.section	.nv.constant4,"a",@progbits
	.align	8
	.align		8
.nv.constant4:
        /*0000*/ 	.dword	vprintf
	.align		8
        /*0008*/ 	.dword	$str


//--------------------- .text._Z3W4WPiS_          --------------------------
	.section	.text._Z3W4WPiS_,"ax",@progbits
	.align	128
        .global         _Z3W4WPiS_
        .type           _Z3W4WPiS_,@function
        .size           _Z3W4WPiS_,(.L_x_2 - _Z3W4WPiS_)
        .other          _Z3W4WPiS_,@"STO_CUDA_ENTRY STV_DEFAULT"
_Z3W4WPiS_:
.text._Z3W4WPiS_:
[----:B------:R-:W0:Y:S01]  /*0000*/  LDC R1, c[0x0][0x37c] ;  /* 0x0000df00ff017b82 */ /* 0x000e220000000800 */
[----:B------:R-:W1:Y:S07]  /*0010*/  S2R R5, SR_CTAID.X ;  /* 0x0000000000057919 */ /* 0x000e6e0000002500 */
[----:B------:R-:W1:Y:S01]  /*0020*/  LDC.64 R2, c[0x0][0x380] ;  /* 0x0000e000ff027b82 */ /* 0x000e620000000a00 */
[----:B------:R-:W2:Y:S01]  /*0030*/  LDCU.64 UR4, c[0x0][0x358] ;  /* 0x00006b00ff0477ac */ /* 0x000ea20008000a00 */
[----:B0-----:R-:W-:Y:S01]  /*0040*/  VIADD R1, R1, 0xffffffe8 ;  /* 0xffffffe801017836 */ /* 0x001fe20000000000 */
[----:B------:R-:W0:Y:S01]  /*0050*/  LDCU.64 UR6, c[0x4][0x8] ;  /* 0x01000100ff0677ac */ /* 0x000e220008000a00 */
[----:B-1----:R-:W-:-:S06]  /*0060*/  IMAD.WIDE.U32 R2, R5, 0x4, R2 ;  /* 0x0000000405027825 */ /* 0x002fcc00078e0002 */
[----:B--2---:R-:W2:Y:S01]  /*0070*/  LDG.E R2, desc[UR4][R2.64] ;  /* 0x0000000402027981 */ /* 0x004ea2000c1e1900 */
[----:B------:R-:W-:Y:S01]  /*0080*/  MOV R10, 0x0 ;  /* 0x00000000000a7802 */ /* 0x000fe20000000f00 */
[----:B------:R-:W1:Y:S01]  /*0090*/  LDCU UR4, c[0x0][0x2f8] ;  /* 0x00005f00ff0477ac */ /* 0x000e620008000800 */
[----:B------:R-:W3:Y:S04]  /*00a0*/  LDCU UR5, c[0x0][0x2fc] ;  /* 0x00005f80ff0577ac */ /* 0x000ee80008000800 */
[----:B------:R-:W4:Y:S01]  /*00b0*/  LDC.64 R10, c[0x4][R10] ;  /* 0x010000000a0a7b82 */ /* 0x000f220000000a00 */
[----:B--2---:R-:W-:-:S04]  /*00c0*/  IMAD.HI R0, R2, 0x51eb851f, RZ ;  /* 0x51eb851f02007827 */ /* 0x004fc800078e02ff */
[----:B------:R-:W-:Y:S01]  /*00d0*/  IMAD.HI R4, R2, 0x66666667, RZ ;  /* 0x6666666702047827 */ /* 0x000fe200078e02ff */
[----:B------:R-:W-:-:S04]  /*00e0*/  SHF.R.U32.HI R5, RZ, 0x1f, R0 ;  /* 0x0000001fff057819 */ /* 0x000fc80000011600 */
[----:B------:R-:W-:Y:S02]  /*00f0*/  LEA.HI.SX32 R5, R0, R5, 0x1b ;  /* 0x0000000500057211 */ /* 0x000fe400078fdaff */
[----:B------:R-:W-:-:S03]  /*0100*/  SHF.R.U32.HI R3, RZ, 0x1f, R4 ;  /* 0x0000001fff037819 */ /* 0x000fc60000011604 */
[----:B------:R-:W-:Y:S01]  /*0110*/  IMAD R0, R5, -0x64, R2 ;  /* 0xffffff9c05007824 */ /* 0x000fe200078e0202 */
[----:B------:R-:W-:-:S04]  /*0120*/  LEA.HI.SX32 R3, R4, R3, 0x1e ;  /* 0x0000000304037211 */ /* 0x000fc800078ff2ff */
[----:B------:R-:W-:Y:S01]  /*0130*/  PRMT R0, R0, 0x9910, RZ ;  /* 0x0000991000007816 */ /* 0x000fe200000000ff */
[----:B------:R-:W-:-:S04]  /*0140*/  IMAD R4, R3, -0xa, R2 ;  /* 0xfffffff603047824 */ /* 0x000fc800078e0202 */
[----:B------:R-:W-:Y:S02]  /*0150*/  IMAD R0, R0, 0x67, RZ ;  /* 0x0000006700007824 */ /* 0x000fe400078e02ff */
[----:B------:R-:W-:-:S03]  /*0160*/  VIADD R9, R4, 0x30 ;  /* 0x0000003004097836 */ /* 0x000fc60000000000 */
[C---:B------:R-:W-:Y:S02]  /*0170*/  LOP3.LUT R6, R0.reuse, 0xffff, RZ, 0xc0, !PT ;  /* 0x0000ffff00067812 */ /* 0x040fe400078ec0ff */
[----:B------:R-:W-:Y:S02]  /*0180*/  PRMT R7, R0, 0x9910, RZ ;  /* 0x0000991000077816 */ /* 0x000fe400000000ff */
[----:B------:R-:W-:Y:S01]  /*0190*/  SHF.R.U32.HI R0, RZ, 0xf, R6 ;  /* 0x0000000fff007819 */ /* 0x000fe20000011606 */
[----:B------:R-:W-:-:S03]  /*01a0*/  VIADD R6, R5, 0x30 ;  /* 0x0000003005067836 */ /* 0x000fc60000000000 */
[----:B------:R-:W-:Y:S02]  /*01b0*/  LEA.HI.SX32 R0, R7, R0, 0x16 ;  /* 0x0000000007007211 */ /* 0x000fe400078fb2ff */
[----:B------:R-:W-:Y:S02]  /*01c0*/  PRMT R7, R6, 0x8880, RZ ;  /* 0x0000888006077816 */ /* 0x000fe400000000ff */
[C---:B------:R-:W-:Y:S01]  /*01d0*/  PRMT R6, R0.reuse, 0x9910, RZ ;  /* 0x0000991000067816 */ /* 0x040fe200000000ff */
[----:B------:R-:W-:Y:S02]  /*01e0*/  VIADD R8, R0, 0x30 ;  /* 0x0000003000087836 */ /* 0x000fe40000000000 */
[----:B------:R-:W-:Y:S02]  /*01f0*/  IMAD.MOV.U32 R3, RZ, RZ, R7 ;  /* 0x000000ffff037224 */ /* 0x000fe400078e0007 */
[----:B------:R-:W-:Y:S01]  /*0200*/  IMAD.MOV.U32 R0, RZ, RZ, R6 ;  /* 0x000000ffff007224 */ /* 0x000fe200078e0006 */
[----:B------:R-:W-:-:S02]  /*0210*/  LOP3.LUT R8, R8, 0xff, RZ, 0xc0, !PT ;  /* 0x000000ff08087812 */ /* 0x000fc400078ec0ff */
[----:B------:R2:W-:Y:S01]  /*0220*/  STL.64 [R1], R2 ;  /* 0x0000000201007387 */ /* 0x0005e20000100a00 */
[----:B-1----:R-:W-:Y:S02]  /*0230*/  IADD3 R6, P0, PT, R1, UR4, RZ ;  /* 0x0000000401067c10 */ /* 0x002fe4000ff1e0ff */
[----:B------:R-:W-:Y:S01]  /*0240*/  IADD3 R0, PT, PT, R0, R4, R5 ;  /* 0x0000000400007210 */ /* 0x000fe20007ffe005 */
[----:B------:R2:W-:Y:S01]  /*0250*/  STL.64 [R1+0x8], R8 ;  /* 0x0000080801007387 */ /* 0x0005e20000100a00 */
[----:B0-----:R-:W-:Y:S02]  /*0260*/  IMAD.U32 R4, RZ, RZ, UR6 ;  /* 0x00000006ff047e24 */ /* 0x001fe4000f8e00ff */
[----:B------:R-:W-:Y:S01]  /*0270*/  IMAD.U32 R5, RZ, RZ, UR7 ;  /* 0x00000007ff057e24 */ /* 0x000fe2000f8e00ff */
[----:B------:R2:W-:Y:S01]  /*0280*/  STL [R1+0x10], R0 ;  /* 0x0000100001007387 */ /* 0x0005e20000100800 */
[----:B---34-:R-:W-:-:S07]  /*0290*/  IMAD.X R7, RZ, RZ, UR5, P0 ;  /* 0x00000005ff077e24 */ /* 0x018fce00080e06ff */
[----:B------:R-:W-:-:S07]  /*02a0*/  LEPC R20, `(.L_x_0) ;  /* 0x000000001014794e */ /* 0x000fce0000000000 */
[----:B--2---:R-:W-:Y:S05]  /*02b0*/  CALL.ABS.NOINC R10 ;  /* 0x000000000a007343 */ /* 0x004fea0003c00000 */
.L_x_0:
[----:B------:R-:W-:Y:S05]  /*02c0*/  EXIT ;  /* 0x000000000000794d */ /* 0x000fea0003800000 */
.L_x_1:
[----:B------:R-:W-:-:S00]  /*02d0*/  BRA `(.L_x_1) ;  /* 0xfffffffc00fc7947 */ /* 0x000fc0000383ffff */
[----:B------:R-:W-:-:S00]  /*02e0*/  NOP ;  /* 0x0000000000007918 */ /* 0x000fc00000000000 */
        /* <DEDUP_REMOVED lines=9> */
.L_x_2:


//--------------------- .nv.global.init           --------------------------
	.section	.nv.global.init,"aw",@progbits
.nv.global.init:
	.type		$str,@object
	.size		$str,(.L_0 - $str)
$str:
        /*0000*/ 	.byte	0x25, 0x64, 0x2c, 0x20, 0x25, 0x63, 0x2c, 0x20, 0x25, 0x63, 0x2c, 0x20, 0x25, 0x63, 0x2c, 0x20
        /*0010*/ 	.byte	0x25, 0x64, 0x0a, 0x00
.L_0:


//--------------------- .nv.shared.reserved.0     --------------------------
	.section	.nv.shared.reserved.0,"aw",@nobits
	.weak		__nv_reservedSMEM_offset_0_alias
	.size		__nv_reservedSMEM_offset_0_alias, 0, 64
	.other		__nv_reservedSMEM_offset_0_alias,@"STO_CUDA_RESERVED_SHARED STV_DEFAULT"
__nv_reservedSMEM_offset_0_alias:
	.zero		0
	.zero		64


//--------------------- .nv.constant0._Z3W4WPiS_  --------------------------
	.section	.nv.constant0._Z3W4WPiS_,"a",@progbits
	.sectionflags	@""
	.align	4
.nv.constant0._Z3W4WPiS_:
	.zero		912


//--------------------- SYMBOLS --------------------------

	.type		.nv.reservedSmem.offset0,@object
	.size		.nv.reservedSmem.offset0,0x4
	.type		vprintf,@function
